	.headerflags	@"EF_CUDA_TEXMODE_UNIFIED EF_CUDA_64BIT_ADDRESS EF_CUDA_SM80 EF_CUDA_VIRTUAL_SM(EF_CUDA_SM52)"
	.elftype	@"ET_EXEC"


//--------------------- .nv.info                  --------------------------
	.section	.nv.info,"",@"SHT_CUDA_INFO"
	.align	4


	//----- nvinfo : EIATTR_FRAME_SIZE
	.align		4
        /*0000*/ 	.byte	0x04, 0x11
        /*0002*/ 	.short	(.L_3 - .L_2)
	.align		4
.L_2:
        /*0004*/ 	.word	index@(sin_approx_f32)
        /*0008*/ 	.word	0x00000000


	//----- nvinfo : EIATTR_REGCOUNT
	.align		4
.L_3:
        /*000c*/ 	.byte	0x04, 0x2f
        /*000e*/ 	.short	(.L_5 - .L_4)
	.align		4
.L_4:
        /*0010*/ 	.word	index@(sin_approx_f32)
        /*0014*/ 	.word	0x00000018


	//----- nvinfo : EIATTR_FRAME_SIZE
	.align		4
.L_5:
        /*0018*/ 	.byte	0x04, 0x11
        /*001a*/ 	.short	(.L_7 - .L_6)
	.align		4
.L_6:
        /*001c*/ 	.word	index@(_ZN4core9panicking18panic_bounds_check17h4e5c286e8d48ca34E)
        /*0020*/ 	.word	0x00000000


	//----- nvinfo : EIATTR_REGCOUNT
	.align		4
.L_7:
        /*0024*/ 	.byte	0x04, 0x2f
        /*0026*/ 	.short	(.L_9 - .L_8)
	.align		4
.L_8:
        /*0028*/ 	.word	index@(_ZN4core9panicking18panic_bounds_check17h4e5c286e8d48ca34E)
        /*002c*/ 	.word	0x00000018


	//----- nvinfo : EIATTR_FRAME_SIZE
	.align		4
.L_9:
        /*0030*/ 	.byte	0x04, 0x11
        /*0032*/ 	.short	(.L_11 - .L_10)
	.align		4
.L_10:
        /*0034*/ 	.word	index@(sin)
        /*0038*/ 	.word	0x00000008


	//----- nvinfo : EIATTR_REGCOUNT
	.align		4
.L_11:
        /*003c*/ 	.byte	0x04, 0x2f
        /*003e*/ 	.short	(.L_13 - .L_12)
	.align		4
.L_12:
        /*0040*/ 	.word	index@(sin)
        /*0044*/ 	.word	0x00000018


	//----- nvinfo : EIATTR_MIN_STACK_SIZE
	.align		4
.L_13:
        /*0048*/ 	.byte	0x04, 0x12
        /*004a*/ 	.short	(.L_15 - .L_14)
	.align		4
.L_14:
        /*004c*/ 	.word	index@(sin)
        /*0050*/ 	.word	0x00000008
.L_15:


//--------------------- .nv.info.sin              --------------------------
	.section	.nv.info.sin,"",@"SHT_CUDA_INFO"
	.align	4


	//----- nvinfo : EIATTR_EXIT_INSTR_OFFSETS
	.align		4
        /*0000*/ 	.byte	0x04, 0x1c
        /*0002*/ 	.short	(.L_17 - .L_16)


	//   ....[0]....
.L_16:
        /*0004*/ 	.word	0x00000180


	//----- nvinfo : EIATTR_MAXREG_COUNT
	.align		4
.L_17:
        /*0008*/ 	.byte	0x03, 0x1b
        /*000a*/ 	.short	0x00ff


	//----- nvinfo : EIATTR_KPARAM_INFO
	.align		4
        /*000c*/ 	.byte	0x04, 0x17
        /*000e*/ 	.short	(.L_19 - .L_18)
.L_18:
        /*0010*/ 	.word	0x00000000
        /*0014*/ 	.short	0x0000
        /*0016*/ 	.short	0x0000
        /*0018*/ 	.byte	0x00, 0xf0, 0x21, 0x00


	//----- nvinfo : EIATTR_CBANK_PARAM_SIZE
	.align		4
.L_19:
        /*001c*/ 	.byte	0x03, 0x19
        /*001e*/ 	.short	0x0008


	//----- nvinfo : EIATTR_PARAM_CBANK
	.align		4
        /*0020*/ 	.byte	0x04, 0x0a
        /*0022*/ 	.short	(.L_21 - .L_20)
	.align		4
.L_20:
        /*0024*/ 	.word	index@(.nv.constant0.sin)
        /*0028*/ 	.short	0x0160
        /*002a*/ 	.short	0x0008


	//----- nvinfo : EIATTR_SW2861232_WAR
	.align		4
.L_21:
        /*002c*/ 	.byte	0x01, 0x35
	.zero		2


	//----- nvinfo : EIATTR_CUDA_API_VERSION
	.align		4
        /*0030*/ 	.byte	0x04, 0x37
        /*0032*/ 	.short	(.L_23 - .L_22)
.L_22:
        /*0034*/ 	.word	0x0000007b
.L_23:


//--------------------- .nv.info._ZN4core9panicking18panic_bounds_check17h4e5c286e8d48ca34E --------------------------
	.section	.nv.info._ZN4core9panicking18panic_bounds_check17h4e5c286e8d48ca34E,"",@"SHT_CUDA_INFO"
	.align	4


	//----- nvinfo : EIATTR_SW2861232_WAR
	.align		4
        /*0000*/ 	.byte	0x01, 0x35
	.zero		2


	//----- nvinfo : EIATTR_CUDA_API_VERSION
	.align		4
        /*0004*/ 	.byte	0x04, 0x37
        /*0006*/ 	.short	(.L_25 - .L_24)
.L_24:
        /*0008*/ 	.word	0x0000007b
.L_25:


//--------------------- .nv.info.sin_approx_f32   --------------------------
	.section	.nv.info.sin_approx_f32,"",@"SHT_CUDA_INFO"
	.align	4


	//----- nvinfo : EIATTR_SW2861232_WAR
	.align		4
        /*0000*/ 	.byte	0x01, 0x35
	.zero		2


	//----- nvinfo : EIATTR_CUDA_API_VERSION
	.align		4
        /*0004*/ 	.byte	0x04, 0x37
        /*0006*/ 	.short	(.L_27 - .L_26)
.L_26:
        /*0008*/ 	.word	0x0000007b
.L_27:


//--------------------- .nv.callgraph             --------------------------
	.section	.nv.callgraph,"",@"SHT_CUDA_CALLGRAPH"
	.align	4
	.sectionentsize	8
	.align		4
        /*0000*/ 	.word	0x00000000
	.align		4
        /*0004*/ 	.word	0xffffffff
	.align		4
        /*0008*/ 	.word	index@(sin)
	.align		4
        /*000c*/ 	.word	index@(_ZN4core9panicking18panic_bounds_check17h4e5c286e8d48ca34E)
	.align		4
        /*0010*/ 	.word	index@(sin)
	.align		4
        /*0014*/ 	.word	index@(sin_approx_f32)
	.align		4
        /*0018*/ 	.word	0x00000000
	.align		4
        /*001c*/ 	.word	0xfffffffe
	.align		4
        /*0020*/ 	.word	0x00000000
	.align		4
        /*0024*/ 	.word	0xfffffffd
	.align		4
        /*0028*/ 	.word	0x00000000
	.align		4
        /*002c*/ 	.word	0xfffffffc


//--------------------- .nv.prototype             --------------------------
	.section	.nv.prototype,"",@"SHT_CUDA_PROTOTYPE"
	.align	4
	.sectionentsize	8
	.align		4
        /*0000*/ 	.word	index@(_ZN4core9panicking18panic_bounds_check17h4e5c286e8d48ca34E)
	.align		4
        /*0004*/ 	.word	str_index@("#vlll")
	.align		4
        /*0008*/ 	.word	index@(sin_approx_f32)
	.align		4
        /*000c*/ 	.word	str_index@("#vl")


//--------------------- .nv.rel.action            --------------------------
	.section	.nv.rel.action,"",@"SHT_CUDA_RELOCINFO"
	.align	8
	.sectionentsize	8
        /*0000*/ 	.byte	0x73, 0x00, 0x00, 0x00, 0x00, 0x00, 0x00, 0x00, 0x00, 0x00, 0x00, 0x11, 0x25, 0x00, 0x05, 0x36


//--------------------- .nv.constant0.sin         --------------------------
	.section	.nv.constant0.sin,"a",@progbits
	.align	4
.nv.constant0.sin:
	.zero		360


//--------------------- .text._ZN4core9panicking18panic_bounds_check17h4e5c286e8d48ca34E --------------------------
	.section	.text._ZN4core9panicking18panic_bounds_check17h4e5c286e8d48ca34E,"ax",@progbits
	.sectioninfo	@"SHI_REGISTERS=24"
	.align	128
        .global         _ZN4core9panicking18panic_bounds_check17h4e5c286e8d48ca34E
        .type           _ZN4core9panicking18panic_bounds_check17h4e5c286e8d48ca34E,@function
        .size           _ZN4core9panicking18panic_bounds_check17h4e5c286e8d48ca34E,(.L_x_5 - _ZN4core9panicking18panic_bounds_check17h4e5c286e8d48ca34E)
_ZN4core9panicking18panic_bounds_check17h4e5c286e8d48ca34E:
.text._ZN4core9panicking18panic_bounds_check17h4e5c286e8d48ca34E:
[----:B------:R-:W-:Y:S05]  /*0000*/  RET.ABS.NODEC R20 0x0 ;  /* 0x0000000014007950 */ /* 0x000fea0003e00000 */
.L_x_2:
[----:B------:R-:W-:-:S00]  /*0010*/  BRA `(.L_x_2) ;  /* 0xfffffff000007947 */ /* 0x000fc0000383ffff */
[----:B------:R-:W-:-:S00]  /*0020*/  NOP ;  /* 0x0000000000007918 */ /* 0x000fc00000000000 */
        /* <DEDUP_REMOVED lines=13> */
.L_x_5:


//--------------------- .text.sin                 --------------------------
	.section	.text.sin,"ax",@progbits
	.sectioninfo	@"SHI_REGISTERS=24"
	.align	128
        .global         sin
        .type           sin,@function
        .size           sin,(.L_x_6 - sin)
        .other          sin,@"STO_CUDA_ENTRY STV_DEFAULT"
sin:
.text.sin:
[----:B------:R-:W-:-:S02]  /*0000*/  MOV R1, c[0x0][0x28] ;  /* 0x00000a0000017a02 */ /* 0x000fc40000000f00 */
[----:B------:R-:W-:Y:S01]  /*0010*/  IMAD.MOV.U32 R2, RZ, RZ, c[0x0][0x160] ;  /* 0x00005800ff027624 */ /* 0x000fe200078e00ff */
[----:B------:R-:W-:Y:S01]  /*0020*/  ULDC.64 UR36, c[0x0][0x118] ;  /* 0x0000460000247ab9 */ /* 0x000fe20000000a00 */
[----:B------:R-:W-:Y:S01]  /*0030*/  IMAD.MOV.U32 R3, RZ, RZ, c[0x0][0x164] ;  /* 0x00005900ff037624 */ /* 0x000fe200078e00ff */
[----:B------:R-:W-:Y:S01]  /*0040*/  IADD3 R1, R1, -0x8, RZ ;  /* 0xfffffff801017810 */ /* 0x000fe20007ffe0ff */
[----:B------:R-:W-:-:S04]  /*0050*/  ULDC.64 UR4, c[0x0][0x160] ;  /* 0x0000580000047ab9 */ /* 0x000fc80000000a00 */
[----:B------:R-:W2:Y:S01]  /*0060*/  LDG.E.64.CONSTANT R2, [R2.64+0x8] ;  /* 0x0000082402027981 */ /* 0x000ea2000c1e9b00 */
[----:B------:R-:W-:Y:S01]  /*0070*/  UIADD3 UR4, UP0, UR4, 0x8, URZ ;  /* 0x0000000804047890 */ /* 0x000fe2000ff1e03f */
[----:B------:R-:W-:-:S03]  /*0080*/  IADD3 R4, P1, R1, c[0x0][0x20], RZ ;  /* 0x0000080001047a10 */ /* 0x000fc60007f3e0ff */
[----:B------:R-:W-:Y:S02]  /*0090*/  UIADD3.X UR5, URZ, UR5, URZ, UP0, !UPT ;  /* 0x000000053f057290 */ /* 0x000fe400087fe43f */
[----:B------:R-:W-:Y:S01]  /*00a0*/  IMAD.X R5, RZ, RZ, c[0x0][0x24], P1 ;  /* 0x00000900ff057624 */ /* 0x000fe200008e06ff */
[----:B--2---:R-:W-:-:S04]  /*00b0*/  ISETP.NE.U32.AND P0, PT, R2, RZ, PT ;  /* 0x000000ff0200720c */ /* 0x004fc80003f05070 */
[----:B------:R-:W-:-:S13]  /*00c0*/  ISETP.NE.AND.EX P0, PT, R3, RZ, PT, P0 ;  /* 0x000000ff0300720c */ /* 0x000fda0003f05300 */
[----:B------:R-:W-:Y:S05]  /*00d0*/  @!P0 BRA `(.L_x_3) ;  /* 0x000000b000008947 */ /* 0x000fea0003800000 */
[----:B------:R-:W-:Y:S02]  /*00e0*/  MOV R16, UR4 ;  /* 0x0000000400107c02 */ /* 0x000fe40008000f00 */
[----:B------:R-:W-:-:S06]  /*00f0*/  MOV R17, UR5 ;  /* 0x0000000500117c02 */ /* 0x000fcc0008000f00 */
[----:B------:R-:W2:Y:S04]  /*0100*/  LDG.E.64.CONSTANT R16, [R16.64+-0x8] ;  /* 0xfffff82410107981 */ /* 0x000ea8000c1e9b00 */
[----:B--2---:R-:W2:Y:S04]  /*0110*/  LD.E R0, [R16.64] ;  /* 0x0000002410007980 */ /* 0x004ea8000c101900 */
[----:B--2---:R0:W-:Y:S02]  /*0120*/  STL [R1], R0 ;  /* 0x0000000001007387 */ /* 0x0041e40000100800 */
[----:B------:R-:W-:Y:S02]  /*0130*/  MOV R20, 32@lo((sin + .L_x_0@srel)) ;  /* 0x0000000000147802 */ /* 0x000fe40000000f00 */
[----:B------:R-:W-:-:S04]  /*0140*/  MOV R21, 32@hi((sin + .L_x_0@srel)) ;  /* 0x0000000000157802 */ /* 0x000fc80000000f00 */
[----:B0-----:R-:W-:Y:S05]  /*0150*/  CALL.ABS.NOINC `(sin_approx_f32) ;  /* 0x0000000000007943 */ /* 0x001fea0003c00000 */
.L_x_0:
[----:B------:R-:W2:Y:S04]  /*0160*/  LDL R3, [R1] ;  /* 0x0000000001037983 */ /* 0x000ea80000100800 */
[----:B--2---:R-:W-:Y:S01]  /*0170*/  ST.E [R16.64], R3 ;  /* 0x0000000310007985 */ /* 0x004fe2000c101924 */
[----:B------:R-:W-:Y:S05]  /*0180*/  EXIT ;  /* 0x000000000000794d */ /* 0x000fea0003800000 */
.L_x_3:
[----:B------:R-:W-:Y:S01]  /*0190*/  UMOV UR4, 32@lo(alloc_5ad169c5cc6d6a0e1b315f04e6a07870) ;  /* 0x0000000000047882 */ /* 0x000fe20000000000 */
[----:B------:R-:W-:Y:S01]  /*01a0*/  CS2R R4, SRZ ;  /* 0x0000000000047805 */ /* 0x000fe2000001ff00 */
[----:B------:R-:W-:Y:S01]  /*01b0*/  UMOV UR5, 32@hi(alloc_5ad169c5cc6d6a0e1b315f04e6a07870) ;  /* 0x0000000000057882 */ /* 0x000fe20000000000 */
[----:B------:R-:W-:Y:S01]  /*01c0*/  CS2R R6, SRZ ;  /* 0x0000000000067805 */ /* 0x000fe2000001ff00 */
[----:B------:R-:W-:-:S02]  /*01d0*/  MOV R8, UR4 ;  /* 0x0000000400087c02 */ /* 0x000fc40008000f00 */
[----:B------:R-:W-:-:S02]  /*01e0*/  MOV R9, UR5 ;  /* 0x0000000500097c02 */ /* 0x000fc40008000f00 */
[----:B------:R-:W-:Y:S02]  /*01f0*/  MOV R20, 32@lo((sin + .L_x_1@srel)) ;  /* 0x0000000000147802 */ /* 0x000fe40000000f00 */
[----:B------:R-:W-:-:S04]  /*0200*/  MOV R21, 32@hi((sin + .L_x_1@srel)) ;  /* 0x0000000000157802 */ /* 0x000fc80000000f00 */
[----:B------:R-:W-:Y:S05]  /*0210*/  CALL.ABS.NOINC `(_ZN4core9panicking18panic_bounds_check17h4e5c286e8d48ca34E) ;  /* 0x0000000000007943 */ /* 0x000fea0003c00000 */
.L_x_1:
        /* <DEDUP_REMOVED lines=14> */
.L_x_6:


//--------------------- .text.sin_approx_f32      --------------------------
	.section	.text.sin_approx_f32,"ax",@progbits
	.sectioninfo	@"SHI_REGISTERS=24"
	.align	128
        .global         sin_approx_f32
        .type           sin_approx_f32,@function
        .size           sin_approx_f32,(.L_x_7 - sin_approx_f32)
sin_approx_f32:
.text.sin_approx_f32:
[----:B------:R-:W-:Y:S02]  /*0000*/  ULDC.64 UR4, c[0x0][0x118] ;  /* 0x0000460000047ab9 */ /* 0x000fe40000000a00 */
[----:B------:R-:W2:Y:S02]  /*0010*/  LDG.E R0, [R4.64] ;  /* 0x0000000404007981 */ /* 0x000ea4000c1e1900 */
[----:B--2---:R-:W-:-:S04]  /*0020*/  FMUL.RZ R0, R0, 0.15915493667125701904 ;  /* 0x3e22f98300007820 */ /* 0x004fc8000040c000 */
[----:B------:R-:W0:Y:S02]  /*0030*/  MUFU.SIN R3, R0 ;  /* 0x0000000000037308 */ /* 0x000e240000000400 */
[----:B0-----:R0:W-:Y:S02]  /*0040*/  STG.E [R4.64], R3 ;  /* 0x0000000304007986 */ /* 0x0011e4000c101904 */
[----:B0-----:R-:W-:Y:S05]  /*0050*/  RET.ABS.NODEC R20 0x0 ;  /* 0x0000000014007950 */ /* 0x001fea0003e00000 */
.L_x_4:
        /* <DEDUP_REMOVED lines=10> */
.L_x_7:


//--------------------- .nv.global.init           --------------------------
	.section	.nv.global.init,"aw",@progbits
	.align	8
	.align		8
.nv.global.init:
	.type		alloc_5ad169c5cc6d6a0e1b315f04e6a07870,@object
	.size		alloc_5ad169c5cc6d6a0e1b315f04e6a07870,(alloc_c074ceb0c3ee99d230e2800bcf332a1b - alloc_5ad169c5cc6d6a0e1b315f04e6a07870)
alloc_5ad169c5cc6d6a0e1b315f04e6a07870:
        /*0000*/ 	.dword	fun@R_CUDA_G64(alloc_c074ceb0c3ee99d230e2800bcf332a1b)
        /*0008*/ 	.byte	0x1a, 0x00, 0x00, 0x00, 0x00, 0x00, 0x00, 0x00, 0x20, 0x00, 0x00, 0x00, 0x0c, 0x00, 0x00, 0x00
	.type		alloc_c074ceb0c3ee99d230e2800bcf332a1b,@object
	.size		alloc_c074ceb0c3ee99d230e2800bcf332a1b,(.L_0 - alloc_c074ceb0c3ee99d230e2800bcf332a1b)
alloc_c074ceb0c3ee99d230e2800bcf332a1b:
        /*0018*/ 	.byte	0x6e, 0x6f, 0x6e, 0x70, 0x68, 0x79, 0x73, 0x69, 0x63, 0x61, 0x6c, 0x5f, 0x70, 0x74, 0x78, 0x5c
        /*0028*/ 	.byte	0x73, 0x72, 0x63, 0x5c, 0x6c, 0x69, 0x62, 0x2e, 0x72, 0x73
.L_0:
